//
// Generated by NVIDIA NVVM Compiler
//
// Compiler Build ID: CL-36424714
// Cuda compilation tools, release 13.0, V13.0.88
// Based on NVVM 20.0.0
//

.version 9.0
.target sm_100
.address_size 64

	// .globl	_Z11bucket_sortPiS_ii
.global .attribute(.managed) .align 4 .u32 n;
.global .attribute(.managed) .align 4 .u32 range;

.visible .entry _Z11bucket_sortPiS_ii(
	.param .u64 .ptr .align 1 _Z11bucket_sortPiS_ii_param_0,
	.param .u64 .ptr .align 1 _Z11bucket_sortPiS_ii_param_1,
	.param .u32 _Z11bucket_sortPiS_ii_param_2,
	.param .u32 _Z11bucket_sortPiS_ii_param_3
)
{
	.reg .pred 	%p<5>;
	.reg .b32 	%r<17>;
	.reg .b64 	%rd<11>;

	ld.param.u64 	%rd3, [_Z11bucket_sortPiS_ii_param_0];
	ld.param.u64 	%rd4, [_Z11bucket_sortPiS_ii_param_1];
	ld.param.u32 	%r7, [_Z11bucket_sortPiS_ii_param_2];
	ld.param.u32 	%r6, [_Z11bucket_sortPiS_ii_param_3];
	cvta.to.global.u64 	%rd1, %rd4;
	cvta.to.global.u64 	%rd5, %rd3;
	mov.u32 	%r8, %ctaid.x;
	mov.u32 	%r9, %ntid.x;
	mov.u32 	%r10, %tid.x;
	mad.lo.s32 	%r1, %r8, %r9, %r10;
	setp.ge.s32 	%p1, %r1, %r7;
	mul.wide.s32 	%rd6, %r1, 4;
	add.s64 	%rd2, %rd5, %rd6;
	@%p1 bra 	$L__BB0_2;
	ld.global.u32 	%r11, [%rd2];
	mul.wide.s32 	%rd7, %r11, 4;
	add.s64 	%rd8, %rd1, %rd7;
	atom.global.add.u32 	%r12, [%rd8], 1;
$L__BB0_2:
	bar.sync 	0;
	setp.lt.s32 	%p2, %r6, 1;
	@%p2 bra 	$L__BB0_7;
	mov.b32 	%r15, 0;
	mov.u32 	%r16, %r15;
$L__BB0_4:
	mul.wide.u32 	%rd9, %r15, 4;
	add.s64 	%rd10, %rd1, %rd9;
	ld.global.u32 	%r14, [%rd10];
	add.s32 	%r16, %r14, %r16;
	setp.ge.s32 	%p3, %r1, %r16;
	@%p3 bra 	$L__BB0_6;
	st.global.u32 	[%rd2], %r15;
	bra.uni 	$L__BB0_7;
$L__BB0_6:
	add.s32 	%r15, %r15, 1;
	setp.ne.s32 	%p4, %r15, %r6;
	@%p4 bra 	$L__BB0_4;
$L__BB0_7:
	ret;

}


// ===== COMPILED SASS (sm_100) =====

	.target	sm_100

	.elftype	@"ET_EXEC"


//--------------------- .note.nv.tkinfo           --------------------------
	.section	.note.nv.tkinfo,"",@"SHT_NOTE"
	.sectionflags	@"SHF_NOTE_NV_TKINFO"
	.tkinfo
        /*0018*/ 	.word	0x00000002
        /*0030*/ 	.string	""
        /*0030*/ 	.string	"ptxas"
        /*0030*/ 	.string	"Cuda compilation tools, release 13.0, V13.0.88"
        /*0030*/ 	.string	"Build cuda_13.0.r13.0/compiler.36424714_0"
        /*0030*/ 	.string	"-arch sm_100 -m 64 "



//--------------------- .note.nv.cuinfo           --------------------------
	.section	.note.nv.cuinfo,"",@"SHT_NOTE"
	.sectionflags	@"SHF_NOTE_NV_CUINFO"
        /*0018*/ 	.short	0x0002
        /*001a*/ 	.short	0x0064
        /*001c*/ 	.short	0x0082
	.zero		2


//--------------------- .nv.info                  --------------------------
	.section	.nv.info,"",@"SHT_CUDA_INFO"
	.align	4


	//----- nvinfo : EIATTR_REGCOUNT
	.align		4
        /*0000*/ 	.byte	0x04, 0x2f
        /*0002*/ 	.short	(.L_3 - .L_2)
	.align		4
.L_2:
        /*0004*/ 	.word	index@(_Z11bucket_sortPiS_ii)
        /*0008*/ 	.word	0x0000000e


	//----- nvinfo : EIATTR_FRAME_SIZE
	.align		4
.L_3:
        /*000c*/ 	.byte	0x04, 0x11
        /*000e*/ 	.short	(.L_5 - .L_4)
	.align		4
.L_4:
        /*0010*/ 	.word	index@(_Z11bucket_sortPiS_ii)
        /*0014*/ 	.word	0x00000000


	//----- nvinfo : EIATTR_MIN_STACK_SIZE
	.align		4
.L_5:
        /*0018*/ 	.byte	0x04, 0x12
        /*001a*/ 	.short	(.L_7 - .L_6)
	.align		4
.L_6:
        /*001c*/ 	.word	index@(_Z11bucket_sortPiS_ii)
        /*0020*/ 	.word	0x00000000
.L_7:


//--------------------- .nv.compat                --------------------------
	.section	.nv.compat,"",@"SHT_CUDA_COMPAT_INFO"
	.align	4
        /*0000*/ 	.byte	0x02, 0x09, 0x00, 0x00, 0x02, 0x02, 0x01, 0x00, 0x02, 0x05, 0x05, 0x00, 0x03, 0x07, 0x01, 0x01
        /*0010*/ 	.byte	0x02, 0x03, 0x00, 0x00, 0x02, 0x06, 0x01, 0x00, 0x04, 0x0b, 0x08, 0x00, 0x09, 0x00, 0x00, 0x00
        /*0020*/ 	.byte	0x00, 0x00, 0x00, 0x00


//--------------------- .nv.info._Z11bucket_sortPiS_ii --------------------------
	.section	.nv.info._Z11bucket_sortPiS_ii,"",@"SHT_CUDA_INFO"
	.sectionflags	@""
	.align	4


	//----- nvinfo : EIATTR_CUDA_API_VERSION
	.align		4
        /*0000*/ 	.byte	0x04, 0x37
        /*0002*/ 	.short	(.L_9 - .L_8)
.L_8:
        /*0004*/ 	.word	0x00000082


	//----- nvinfo : EIATTR_KPARAM_INFO
	.align		4
.L_9:
        /*0008*/ 	.byte	0x04, 0x17
        /*000a*/ 	.short	(.L_11 - .L_10)
.L_10:
        /*000c*/ 	.word	0x00000000
        /*0010*/ 	.short	0x0003
        /*0012*/ 	.short	0x0014
        /*0014*/ 	.byte	0x00, 0xf0, 0x11, 0x00


	//----- nvinfo : EIATTR_KPARAM_INFO
	.align		4
.L_11:
        /*0018*/ 	.byte	0x04, 0x17
        /*001a*/ 	.short	(.L_13 - .L_12)
.L_12:
        /*001c*/ 	.word	0x00000000
        /*0020*/ 	.short	0x0002
        /*0022*/ 	.short	0x0010
        /*0024*/ 	.byte	0x00, 0xf0, 0x11, 0x00


	//----- nvinfo : EIATTR_KPARAM_INFO
	.align		4
.L_13:
        /*0028*/ 	.byte	0x04, 0x17
        /*002a*/ 	.short	(.L_15 - .L_14)
.L_14:
        /*002c*/ 	.word	0x00000000
        /*0030*/ 	.short	0x0001
        /*0032*/ 	.short	0x0008
        /*0034*/ 	.byte	0x00, 0xf5, 0x21, 0x00


	//----- nvinfo : EIATTR_KPARAM_INFO
	.align		4
.L_15:
        /*0038*/ 	.byte	0x04, 0x17
        /*003a*/ 	.short	(.L_17 - .L_16)
.L_16:
        /*003c*/ 	.word	0x00000000
        /*0040*/ 	.short	0x0000
        /*0042*/ 	.short	0x0000
        /*0044*/ 	.byte	0x00, 0xf5, 0x21, 0x00


	//----- nvinfo : EIATTR_SPARSE_MMA_MASK
	.align		4
.L_17:
        /*0048*/ 	.byte	0x03, 0x50
        /*004a*/ 	.short	0x0000


	//----- nvinfo : EIATTR_MAXREG_COUNT
	.align		4
        /*004c*/ 	.byte	0x03, 0x1b
        /*004e*/ 	.short	0x00ff


	//----- nvinfo : EIATTR_NUM_BARRIERS
	.align		4
        /*0050*/ 	.byte	0x02, 0x4c
        /*0052*/ 	.byte	0x01
	.zero		1


	//----- nvinfo : EIATTR_MERCURY_ISA_VERSION
	.align		4
        /*0054*/ 	.byte	0x03, 0x5f
        /*0056*/ 	.short	0x0101


	//----- nvinfo : EIATTR_VRC_CTA_INIT_COUNT
	.align		4
        /*0058*/ 	.byte	0x02, 0x4a
	.zero		1
	.zero		1


	//----- nvinfo : EIATTR_EXIT_INSTR_OFFSETS
	.align		4
        /*005c*/ 	.byte	0x04, 0x1c
        /*005e*/ 	.short	(.L_19 - .L_18)


	//   ....[0]....
.L_18:
        /*0060*/ 	.word	0x00000150


	//   ....[1]....
        /*0064*/ 	.word	0x00000230


	//   ....[2]....
        /*0068*/ 	.word	0x00000260


	//----- nvinfo : EIATTR_CRS_STACK_SIZE
	.align		4
.L_19:
        /*006c*/ 	.byte	0x04, 0x1e
        /*006e*/ 	.short	(.L_21 - .L_20)
.L_20:
        /*0070*/ 	.word	0x00000000


	//----- nvinfo : EIATTR_CBANK_PARAM_SIZE
	.align		4
.L_21:
        /*0074*/ 	.byte	0x03, 0x19
        /*0076*/ 	.short	0x0018


	//----- nvinfo : EIATTR_PARAM_CBANK
	.align		4
        /*0078*/ 	.byte	0x04, 0x0a
        /*007a*/ 	.short	(.L_23 - .L_22)
	.align		4
.L_22:
        /*007c*/ 	.word	index@(.nv.constant0._Z11bucket_sortPiS_ii)
        /*0080*/ 	.short	0x0380
        /*0082*/ 	.short	0x0018


	//----- nvinfo : EIATTR_SW_WAR
	.align		4
.L_23:
        /*0084*/ 	.byte	0x04, 0x36
        /*0086*/ 	.short	(.L_25 - .L_24)
.L_24:
        /*0088*/ 	.word	0x00000008
.L_25:


//--------------------- .nv.callgraph             --------------------------
	.section	.nv.callgraph,"",@"SHT_CUDA_CALLGRAPH"
	.align	4
	.sectionentsize	8
	.align		4
        /*0000*/ 	.word	0x00000000
	.align		4
        /*0004*/ 	.word	0xffffffff
	.align		4
        /*0008*/ 	.word	0x00000000
	.align		4
        /*000c*/ 	.word	0xfffffffe
	.align		4
        /*0010*/ 	.word	0x00000000
	.align		4
        /*0014*/ 	.word	0xfffffffd
	.align		4
        /*0018*/ 	.word	0x00000000
	.align		4
        /*001c*/ 	.word	0xfffffffc


//--------------------- .nv.constant4             --------------------------
	.section	.nv.constant4,"a",@progbits
	.align	8
	.align		8
.nv.constant4:
        /*0000*/ 	.dword	n
	.align		8
        /*0008*/ 	.dword	range


//--------------------- .text._Z11bucket_sortPiS_ii --------------------------
	.section	.text._Z11bucket_sortPiS_ii,"ax",@progbits
	.align	128
        .global         _Z11bucket_sortPiS_ii
        .type           _Z11bucket_sortPiS_ii,@function
        .size           _Z11bucket_sortPiS_ii,(.L_x_6 - _Z11bucket_sortPiS_ii)
        .other          _Z11bucket_sortPiS_ii,@"STO_CUDA_ENTRY STV_DEFAULT"
_Z11bucket_sortPiS_ii:
.text._Z11bucket_sortPiS_ii:
[----:B------:R-:W-:Y:S01]  /*0000*/  LDC R1, c[0x0][0x37c] ;  /* 0x0000df00ff017b82 */ /* 0x000fe20000000800 */
[----:B------:R-:W0:Y:S07]  /*0010*/  S2R R0, SR_TID.X ;  /* 0x0000000000007919 */ /* 0x000e2e0000002100 */
[----:B------:R-:W0:Y:S01]  /*0020*/  S2UR UR4, SR_CTAID.X ;  /* 0x00000000000479c3 */ /* 0x000e220000002500 */
[----:B------:R-:W1:Y:S01]  /*0030*/  LDCU UR5, c[0x0][0x390] ;  /* 0x00007200ff0577ac */ /* 0x000e620008000800 */
[----:B------:R-:W-:Y:S06]  /*0040*/  BSSY.RECONVERGENT B0, `(.L_x_0) ;  /* 0x000000f000007945 */ /* 0x000fec0003800200 */
[----:B------:R-:W0:Y:S08]  /*0050*/  LDC R9, c[0x0][0x360] ;  /* 0x0000d800ff097b82 */ /* 0x000e300000000800 */
[----:B------:R-:W2:Y:S08]  /*0060*/  LDC R4, c[0x0][0x394] ;  /* 0x0000e500ff047b82 */ /* 0x000eb00000000800 */
[----:B------:R-:W3:Y:S01]  /*0070*/  LDC.64 R2, c[0x0][0x380] ;  /* 0x0000e000ff027b82 */ /* 0x000ee20000000a00 */
[----:B0-----:R-:W-:-:S05]  /*0080*/  IMAD R9, R9, UR4, R0 ;  /* 0x0000000409097c24 */ /* 0x001fca000f8e0200 */
[C---:B-1----:R-:W-:Y:S01]  /*0090*/  ISETP.GE.AND P0, PT, R9.reuse, UR5, PT ;  /* 0x0000000509007c0c */ /* 0x042fe2000bf06270 */
[----:B------:R-:W0:Y:S01]  /*00a0*/  LDCU.64 UR4, c[0x0][0x358] ;  /* 0x00006b00ff0477ac */ /* 0x000e220008000a00 */
[----:B--2---:R-:W-:Y:S01]  /*00b0*/  ISETP.GE.AND P1, PT, R4, 0x1, PT ;  /* 0x000000010400780c */ /* 0x004fe20003f26270 */
[----:B---3--:R-:W-:-:S10]  /*00c0*/  IMAD.WIDE R2, R9, 0x4, R2 ;  /* 0x0000000409027825 */ /* 0x008fd400078e0202 */
[----:B------:R-:W-:Y:S05]  /*00d0*/  @P0 BRA `(.L_x_1) ;  /* 0x0000000000140947 */ /* 0x000fea0003800000 */
[----:B0-----:R-:W2:Y:S01]  /*00e0*/  LDG.E R7, desc[UR4][R2.64] ;  /* 0x0000000402077981 */ /* 0x001ea2000c1e1900 */
[----:B------:R-:W2:Y:S01]  /*00f0*/  LDC.64 R4, c[0x0][0x388] ;  /* 0x0000e200ff047b82 */ /* 0x000ea20000000a00 */
[----:B------:R-:W-:Y:S02]  /*0100*/  HFMA2 R11, -RZ, RZ, 0, 5.9604644775390625e-08 ;  /* 0x00000001ff0b7431 */ /* 0x000fe400000001ff */
[----:B--2---:R-:W-:-:S05]  /*0110*/  IMAD.WIDE R4, R7, 0x4, R4 ;  /* 0x0000000407047825 */ /* 0x004fca00078e0204 */
[----:B------:R1:W-:Y:S02]  /*0120*/  REDG.E.ADD.STRONG.GPU desc[UR4][R4.64], R11 ;  /* 0x0000000b0400798e */ /* 0x0003e4000c12e104 */
.L_x_1:
[----:B0-----:R-:W-:Y:S05]  /*0130*/  BSYNC.RECONVERGENT B0 ;  /* 0x0000000000007941 */ /* 0x001fea0003800200 */
.L_x_0:
[----:B------:R-:W-:Y:S06]  /*0140*/  BAR.SYNC.DEFER_BLOCKING 0x0 ;  /* 0x0000000000007b1d */ /* 0x000fec0000010000 */
[----:B------:R-:W-:Y:S05]  /*0150*/  @!P1 EXIT ;  /* 0x000000000000994d */ /* 0x000fea0003800000 */
[----:B------:R-:W0:Y:S01]  /*0160*/  LDC.64 R6, c[0x0][0x388] ;  /* 0x0000e200ff067b82 */ /* 0x000e220000000a00 */
[----:B------:R-:W-:Y:S01]  /*0170*/  BSSY.RECONVERGENT B0, `(.L_x_2) ;  /* 0x000000d000007945 */ /* 0x000fe20003800200 */
[----:B-1----:R-:W-:Y:S01]  /*0180*/  MOV R11, RZ ;  /* 0x000000ff000b7202 */ /* 0x002fe20000000f00 */
[----:B------:R-:W-:Y:S01]  /*0190*/  IMAD.MOV.U32 R0, RZ, RZ, RZ ;  /* 0x000000ffff007224 */ /* 0x000fe200078e00ff */
[----:B------:R-:W1:Y:S06]  /*01a0*/  LDCU UR6, c[0x0][0x394] ;  /* 0x00007280ff0677ac */ /* 0x000e6c0008000800 */
.L_x_4:
[----:B0-----:R-:W-:-:S06]  /*01b0*/  IMAD.WIDE.U32 R4, R11, 0x4, R6 ;  /* 0x000000040b047825 */ /* 0x001fcc00078e0006 */
[----:B------:R-:W2:Y:S02]  /*01c0*/  LDG.E R5, desc[UR4][R4.64] ;  /* 0x0000000404057981 */ /* 0x000ea4000c1e1900 */
[----:B--2---:R-:W-:-:S04]  /*01d0*/  IADD3 R0, PT, PT, R5, R0, RZ ;  /* 0x0000000005007210 */ /* 0x004fc80007ffe0ff */
[----:B------:R-:W-:-:S13]  /*01e0*/  ISETP.GE.AND P0, PT, R9, R0, PT ;  /* 0x000000000900720c */ /* 0x000fda0003f06270 */
[----:B------:R-:W-:Y:S05]  /*01f0*/  @!P0 BRA `(.L_x_3) ;  /* 0x0000000000108947 */ /* 0x000fea0003800000 */
[----:B------:R-:W-:-:S05]  /*0200*/  VIADD R11, R11, 0x1 ;  /* 0x000000010b0b7836 */ /* 0x000fca0000000000 */
[----:B-1----:R-:W-:-:S13]  /*0210*/  ISETP.NE.AND P0, PT, R11, UR6, PT ;  /* 0x000000060b007c0c */ /* 0x002fda000bf05270 */
[----:B------:R-:W-:Y:S05]  /*0220*/  @P0 BRA `(.L_x_4) ;  /* 0xfffffffc00e00947 */ /* 0x000fea000383ffff */
[----:B------:R-:W-:Y:S05]  /*0230*/  EXIT ;  /* 0x000000000000794d */ /* 0x000fea0003800000 */
.L_x_3:
[----:B-1----:R-:W-:Y:S05]  /*0240*/  BSYNC.RECONVERGENT B0 ;  /* 0x0000000000007941 */ /* 0x002fea0003800200 */
.L_x_2:
[----:B------:R-:W-:Y:S01]  /*0250*/  STG.E desc[UR4][R2.64], R11 ;  /* 0x0000000b02007986 */ /* 0x000fe2000c101904 */
[----:B------:R-:W-:Y:S05]  /*0260*/  EXIT ;  /* 0x000000000000794d */ /* 0x000fea0003800000 */
.L_x_5:
[----:B------:R-:W-:-:S00]  /*0270*/  BRA `(.L_x_5) ;  /* 0xfffffffc00fc7947 */ /* 0x000fc0000383ffff */
[----:B------:R-:W-:-:S00]  /*0280*/  NOP ;  /* 0x0000000000007918 */ /* 0x000fc00000000000 */
[----:B------:R-:W-:-:S00]  /*0290*/  NOP ;  /* 0x0000000000007918 */ /* 0x000fc00000000000 */
[----:B------:R-:W-:-:S00]  /*02a0*/  NOP ;  /* 0x0000000000007918 */ /* 0x000fc00000000000 */
[----:B------:R-:W-:-:S00]  /*02b0*/  NOP ;  /* 0x0000000000007918 */ /* 0x000fc00000000000 */
[----:B------:R-:W-:-:S00]  /*02c0*/  NOP ;  /* 0x0000000000007918 */ /* 0x000fc00000000000 */
[----:B------:R-:W-:-:S00]  /*02d0*/  NOP ;  /* 0x0000000000007918 */ /* 0x000fc00000000000 */
[----:B------:R-:W-:-:S00]  /*02e0*/  NOP ;  /* 0x0000000000007918 */ /* 0x000fc00000000000 */
[----:B------:R-:W-:-:S00]  /*02f0*/  NOP ;  /* 0x0000000000007918 */ /* 0x000fc00000000000 */
.L_x_6:


//--------------------- .nv.shared.reserved.0     --------------------------
	.section	.nv.shared.reserved.0,"aw",@nobits
	.weak		__nv_reservedSMEM_offset_0_alias
	.size		__nv_reservedSMEM_offset_0_alias, 0, 64
	.other		__nv_reservedSMEM_offset_0_alias,@"STO_CUDA_RESERVED_SHARED STV_DEFAULT"
__nv_reservedSMEM_offset_0_alias:
	.zero		0
	.zero		64


//--------------------- .nv.global                --------------------------
	.section	.nv.global,"aw",@nobits
	.align	4
.nv.global:
	.type		n,@object
	.size		n,(range - n)
	.other		n,@"STV_DEFAULT STO_CUDA_MANAGED"
n:
	.zero		4
	.type		range,@object
	.size		range,(.L_1 - range)
	.other		range,@"STV_DEFAULT STO_CUDA_MANAGED"
range:
	.zero		4
.L_1:


//--------------------- .nv.constant0._Z11bucket_sortPiS_ii --------------------------
	.section	.nv.constant0._Z11bucket_sortPiS_ii,"a",@progbits
	.sectionflags	@""
	.align	4
.nv.constant0._Z11bucket_sortPiS_ii:
	.zero		920


//--------------------- SYMBOLS --------------------------

	.type		.nv.reservedSmem.offset0,@object
	.size		.nv.reservedSmem.offset0,0x4
